//
// Generated by NVIDIA NVVM Compiler
//
// Compiler Build ID: CL-36424714
// Cuda compilation tools, release 13.0, V13.0.88
// Based on NVVM 20.0.0
//

.version 9.0
.target sm_100
.address_size 64

	// .globl	_Z13reduce_atomicPiS_i

.visible .entry _Z13reduce_atomicPiS_i(
	.param .u64 .ptr .align 1 _Z13reduce_atomicPiS_i_param_0,
	.param .u64 .ptr .align 1 _Z13reduce_atomicPiS_i_param_1,
	.param .u32 _Z13reduce_atomicPiS_i_param_2
)
{
	.reg .pred 	%p<2>;
	.reg .b32 	%r<8>;
	.reg .b64 	%rd<7>;

	ld.param.u64 	%rd1, [_Z13reduce_atomicPiS_i_param_0];
	ld.param.u64 	%rd2, [_Z13reduce_atomicPiS_i_param_1];
	ld.param.u32 	%r2, [_Z13reduce_atomicPiS_i_param_2];
	mov.u32 	%r3, %ntid.x;
	mov.u32 	%r4, %ctaid.x;
	mov.u32 	%r5, %tid.x;
	mad.lo.s32 	%r1, %r3, %r4, %r5;
	setp.ge.s32 	%p1, %r1, %r2;
	@%p1 bra 	$L__BB0_2;
	cvta.to.global.u64 	%rd3, %rd2;
	cvta.to.global.u64 	%rd4, %rd1;
	mul.wide.s32 	%rd5, %r1, 4;
	add.s64 	%rd6, %rd3, %rd5;
	ld.global.u32 	%r6, [%rd6];
	atom.global.add.u32 	%r7, [%rd4], %r6;
$L__BB0_2:
	ret;

}


// ===== COMPILED SASS (sm_100) =====

	.target	sm_100

	.elftype	@"ET_EXEC"


//--------------------- .note.nv.tkinfo           --------------------------
	.section	.note.nv.tkinfo,"",@"SHT_NOTE"
	.sectionflags	@"SHF_NOTE_NV_TKINFO"
	.tkinfo
        /*0018*/ 	.word	0x00000002
        /*0030*/ 	.string	""
        /*0030*/ 	.string	"ptxas"
        /*0030*/ 	.string	"Cuda compilation tools, release 13.0, V13.0.88"
        /*0030*/ 	.string	"Build cuda_13.0.r13.0/compiler.36424714_0"
        /*0030*/ 	.string	"-arch sm_100 -m 64 "



//--------------------- .note.nv.cuinfo           --------------------------
	.section	.note.nv.cuinfo,"",@"SHT_NOTE"
	.sectionflags	@"SHF_NOTE_NV_CUINFO"
        /*0018*/ 	.short	0x0002
        /*001a*/ 	.short	0x0064
        /*001c*/ 	.short	0x0082
	.zero		2


//--------------------- .nv.info                  --------------------------
	.section	.nv.info,"",@"SHT_CUDA_INFO"
	.align	4


	//----- nvinfo : EIATTR_REGCOUNT
	.align		4
        /*0000*/ 	.byte	0x04, 0x2f
        /*0002*/ 	.short	(.L_1 - .L_0)
	.align		4
.L_0:
        /*0004*/ 	.word	index@(_Z13reduce_atomicPiS_i)
        /*0008*/ 	.word	0x0000000a


	//----- nvinfo : EIATTR_FRAME_SIZE
	.align		4
.L_1:
        /*000c*/ 	.byte	0x04, 0x11
        /*000e*/ 	.short	(.L_3 - .L_2)
	.align		4
.L_2:
        /*0010*/ 	.word	index@(_Z13reduce_atomicPiS_i)
        /*0014*/ 	.word	0x00000000


	//----- nvinfo : EIATTR_MIN_STACK_SIZE
	.align		4
.L_3:
        /*0018*/ 	.byte	0x04, 0x12
        /*001a*/ 	.short	(.L_5 - .L_4)
	.align		4
.L_4:
        /*001c*/ 	.word	index@(_Z13reduce_atomicPiS_i)
        /*0020*/ 	.word	0x00000000
.L_5:


//--------------------- .nv.compat                --------------------------
	.section	.nv.compat,"",@"SHT_CUDA_COMPAT_INFO"
	.align	4
        /*0000*/ 	.byte	0x02, 0x09, 0x00, 0x00, 0x02, 0x02, 0x01, 0x00, 0x02, 0x05, 0x05, 0x00, 0x03, 0x07, 0x01, 0x01
        /*0010*/ 	.byte	0x02, 0x03, 0x00, 0x00, 0x02, 0x06, 0x01, 0x00, 0x04, 0x0b, 0x08, 0x00, 0x09, 0x00, 0x00, 0x00
        /*0020*/ 	.byte	0x00, 0x00, 0x00, 0x00


//--------------------- .nv.info._Z13reduce_atomicPiS_i --------------------------
	.section	.nv.info._Z13reduce_atomicPiS_i,"",@"SHT_CUDA_INFO"
	.sectionflags	@""
	.align	4


	//----- nvinfo : EIATTR_CUDA_API_VERSION
	.align		4
        /*0000*/ 	.byte	0x04, 0x37
        /*0002*/ 	.short	(.L_7 - .L_6)
.L_6:
        /*0004*/ 	.word	0x00000082


	//----- nvinfo : EIATTR_KPARAM_INFO
	.align		4
.L_7:
        /*0008*/ 	.byte	0x04, 0x17
        /*000a*/ 	.short	(.L_9 - .L_8)
.L_8:
        /*000c*/ 	.word	0x00000000
        /*0010*/ 	.short	0x0002
        /*0012*/ 	.short	0x0010
        /*0014*/ 	.byte	0x00, 0xf0, 0x11, 0x00


	//----- nvinfo : EIATTR_KPARAM_INFO
	.align		4
.L_9:
        /*0018*/ 	.byte	0x04, 0x17
        /*001a*/ 	.short	(.L_11 - .L_10)
.L_10:
        /*001c*/ 	.word	0x00000000
        /*0020*/ 	.short	0x0001
        /*0022*/ 	.short	0x0008
        /*0024*/ 	.byte	0x00, 0xf5, 0x21, 0x00


	//----- nvinfo : EIATTR_KPARAM_INFO
	.align		4
.L_11:
        /*0028*/ 	.byte	0x04, 0x17
        /*002a*/ 	.short	(.L_13 - .L_12)
.L_12:
        /*002c*/ 	.word	0x00000000
        /*0030*/ 	.short	0x0000
        /*0032*/ 	.short	0x0000
        /*0034*/ 	.byte	0x00, 0xf5, 0x21, 0x00


	//----- nvinfo : EIATTR_SPARSE_MMA_MASK
	.align		4
.L_13:
        /*0038*/ 	.byte	0x03, 0x50
        /*003a*/ 	.short	0x0000


	//----- nvinfo : EIATTR_MAXREG_COUNT
	.align		4
        /*003c*/ 	.byte	0x03, 0x1b
        /*003e*/ 	.short	0x00ff


	//----- nvinfo : EIATTR_MERCURY_ISA_VERSION
	.align		4
        /*0040*/ 	.byte	0x03, 0x5f
        /*0042*/ 	.short	0x0101


	//----- nvinfo : EIATTR_INT_WARP_WIDE_INSTR_OFFSETS
	.align		4
        /*0044*/ 	.byte	0x04, 0x31
        /*0046*/ 	.short	(.L_15 - .L_14)


	//   ....[0]....
.L_14:
        /*0048*/ 	.word	0x000000d0


	//   ....[1]....
        /*004c*/ 	.word	0x00000110


	//----- nvinfo : EIATTR_VRC_CTA_INIT_COUNT
	.align		4
.L_15:
        /*0050*/ 	.byte	0x02, 0x4a
	.zero		1
	.zero		1


	//----- nvinfo : EIATTR_EXIT_INSTR_OFFSETS
	.align		4
        /*0054*/ 	.byte	0x04, 0x1c
        /*0056*/ 	.short	(.L_17 - .L_16)


	//   ....[0]....
.L_16:
        /*0058*/ 	.word	0x00000070


	//   ....[1]....
        /*005c*/ 	.word	0x00000140


	//----- nvinfo : EIATTR_CBANK_PARAM_SIZE
	.align		4
.L_17:
        /*0060*/ 	.byte	0x03, 0x19
        /*0062*/ 	.short	0x0014


	//----- nvinfo : EIATTR_PARAM_CBANK
	.align		4
        /*0064*/ 	.byte	0x04, 0x0a
        /*0066*/ 	.short	(.L_19 - .L_18)
	.align		4
.L_18:
        /*0068*/ 	.word	index@(.nv.constant0._Z13reduce_atomicPiS_i)
        /*006c*/ 	.short	0x0380
        /*006e*/ 	.short	0x0014


	//----- nvinfo : EIATTR_SW_WAR
	.align		4
.L_19:
        /*0070*/ 	.byte	0x04, 0x36
        /*0072*/ 	.short	(.L_21 - .L_20)
.L_20:
        /*0074*/ 	.word	0x00000008
.L_21:


//--------------------- .nv.callgraph             --------------------------
	.section	.nv.callgraph,"",@"SHT_CUDA_CALLGRAPH"
	.align	4
	.sectionentsize	8
	.align		4
        /*0000*/ 	.word	0x00000000
	.align		4
        /*0004*/ 	.word	0xffffffff
	.align		4
        /*0008*/ 	.word	0x00000000
	.align		4
        /*000c*/ 	.word	0xfffffffe
	.align		4
        /*0010*/ 	.word	0x00000000
	.align		4
        /*0014*/ 	.word	0xfffffffd
	.align		4
        /*0018*/ 	.word	0x00000000
	.align		4
        /*001c*/ 	.word	0xfffffffc


//--------------------- .text._Z13reduce_atomicPiS_i --------------------------
	.section	.text._Z13reduce_atomicPiS_i,"ax",@progbits
	.align	128
        .global         _Z13reduce_atomicPiS_i
        .type           _Z13reduce_atomicPiS_i,@function
        .size           _Z13reduce_atomicPiS_i,(.L_x_1 - _Z13reduce_atomicPiS_i)
        .other          _Z13reduce_atomicPiS_i,@"STO_CUDA_ENTRY STV_DEFAULT"
_Z13reduce_atomicPiS_i:
.text._Z13reduce_atomicPiS_i:
[----:B------:R-:W-:Y:S01]  /*0000*/  LDC R1, c[0x0][0x37c] ;  /* 0x0000df00ff017b82 */ /* 0x000fe20000000800 */
[----:B------:R-:W0:Y:S01]  /*0010*/  S2R R5, SR_CTAID.X ;  /* 0x0000000000057919 */ /* 0x000e220000002500 */
[----:B------:R-:W0:Y:S01]  /*0020*/  LDCU UR4, c[0x0][0x360] ;  /* 0x00006c00ff0477ac */ /* 0x000e220008000800 */
[----:B------:R-:W0:Y:S01]  /*0030*/  S2R R0, SR_TID.X ;  /* 0x0000000000007919 */ /* 0x000e220000002100 */
[----:B------:R-:W1:Y:S01]  /*0040*/  LDCU UR5, c[0x0][0x390] ;  /* 0x00007200ff0577ac */ /* 0x000e620008000800 */
[----:B0-----:R-:W-:-:S05]  /*0050*/  IMAD R5, R5, UR4, R0 ;  /* 0x0000000405057c24 */ /* 0x001fca000f8e0200 */
[----:B-1----:R-:W-:-:S13]  /*0060*/  ISETP.GE.AND P0, PT, R5, UR5, PT ;  /* 0x0000000505007c0c */ /* 0x002fda000bf06270 */
[----:B------:R-:W-:Y:S05]  /*0070*/  @P0 EXIT ;  /* 0x000000000000094d */ /* 0x000fea0003800000 */
[----:B------:R-:W0:Y:S01]  /*0080*/  LDC.64 R2, c[0x0][0x388] ;  /* 0x0000e200ff027b82 */ /* 0x000e220000000a00 */
[----:B------:R-:W1:Y:S01]  /*0090*/  LDCU.64 UR6, c[0x0][0x358] ;  /* 0x00006b00ff0677ac */ /* 0x000e620008000a00 */
[----:B0-----:R-:W-:-:S06]  /*00a0*/  IMAD.WIDE R2, R5, 0x4, R2 ;  /* 0x0000000405027825 */ /* 0x001fcc00078e0202 */
[----:B-1----:R-:W2:Y:S01]  /*00b0*/  LDG.E R2, desc[UR6][R2.64] ;  /* 0x0000000602027981 */ /* 0x002ea2000c1e1900 */
[----:B------:R-:W0:Y:S01]  /*00c0*/  LDC.64 R4, c[0x0][0x380] ;  /* 0x0000e000ff047b82 */ /* 0x000e220000000a00 */
[----:B------:R-:W-:Y:S01]  /*00d0*/  VOTEU.ANY UR4, UPT, PT ;  /* 0x0000000000047886 */ /* 0x000fe200038e0100 */
[----:B------:R-:W1:Y:S01]  /*00e0*/  S2R R0, SR_LANEID ;  /* 0x0000000000007919 */ /* 0x000e620000000000 */
[----:B------:R-:W-:-:S06]  /*00f0*/  UFLO.U32 UR4, UR4 ;  /* 0x00000004000472bd */ /* 0x000fcc00080e0000 */
[----:B-1----:R-:W-:Y:S01]  /*0100*/  ISETP.EQ.U32.AND P0, PT, R0, UR4, PT ;  /* 0x0000000400007c0c */ /* 0x002fe2000bf02070 */
[----:B--2---:R-:W1:Y:S02]  /*0110*/  REDUX.SUM UR5, R2 ;  /* 0x00000000020573c4 */ /* 0x004e64000000c000 */
[----:B-1----:R-:W-:-:S10]  /*0120*/  MOV R7, UR5 ;  /* 0x0000000500077c02 */ /* 0x002fd40008000f00 */
[----:B0-----:R-:W-:Y:S01]  /*0130*/  @P0 REDG.E.ADD.STRONG.GPU desc[UR6][R4.64], R7 ;  /* 0x000000070400098e */ /* 0x001fe2000c12e106 */
[----:B------:R-:W-:Y:S05]  /*0140*/  EXIT ;  /* 0x000000000000794d */ /* 0x000fea0003800000 */
.L_x_0:
[----:B------:R-:W-:-:S00]  /*0150*/  BRA `(.L_x_0) ;  /* 0xfffffffc00fc7947 */ /* 0x000fc0000383ffff */
[----:B------:R-:W-:-:S00]  /*0160*/  NOP ;  /* 0x0000000000007918 */ /* 0x000fc00000000000 */
        /* <DEDUP_REMOVED lines=9> */
.L_x_1:


//--------------------- .nv.shared.reserved.0     --------------------------
	.section	.nv.shared.reserved.0,"aw",@nobits
	.weak		__nv_reservedSMEM_offset_0_alias
	.size		__nv_reservedSMEM_offset_0_alias, 0, 64
	.other		__nv_reservedSMEM_offset_0_alias,@"STO_CUDA_RESERVED_SHARED STV_DEFAULT"
__nv_reservedSMEM_offset_0_alias:
	.zero		0
	.zero		64


//--------------------- .nv.constant0._Z13reduce_atomicPiS_i --------------------------
	.section	.nv.constant0._Z13reduce_atomicPiS_i,"a",@progbits
	.sectionflags	@""
	.align	4
.nv.constant0._Z13reduce_atomicPiS_i:
	.zero		916


//--------------------- SYMBOLS --------------------------

	.type		.nv.reservedSmem.offset0,@object
	.size		.nv.reservedSmem.offset0,0x4
